	.headerflags	@"EF_CUDA_TEXMODE_UNIFIED EF_CUDA_64BIT_ADDRESS EF_CUDA_ACCELERATORS EF_CUDA_SM90 EF_CUDA_VIRTUAL_SM(EF_CUDA_SM90)"
	.elftype	@"ET_EXEC"


//--------------------- .nv.info                  --------------------------
	.section	.nv.info,"",@"SHT_CUDA_INFO"
	.align	4


	//----- nvinfo : EIATTR_REGCOUNT
	.align		4
        /*0000*/ 	.byte	0x04, 0x2f
        /*0002*/ 	.short	(.L_1 - .L_0)
	.align		4
.L_0:
        /*0004*/ 	.word	index@(triton_poi_fused_cat_40)
        /*0008*/ 	.word	0x00000016


	//----- nvinfo : EIATTR_MIN_STACK_SIZE
	.align		4
.L_1:
        /*000c*/ 	.byte	0x04, 0x12
        /*000e*/ 	.short	(.L_3 - .L_2)
	.align		4
.L_2:
        /*0010*/ 	.word	index@(triton_poi_fused_cat_40)
        /*0014*/ 	.word	0x00000000


	//----- nvinfo : EIATTR_FRAME_SIZE
	.align		4
.L_3:
        /*0018*/ 	.byte	0x04, 0x11
        /*001a*/ 	.short	(.L_5 - .L_4)
	.align		4
.L_4:
        /*001c*/ 	.word	index@(triton_poi_fused_cat_40)
        /*0020*/ 	.word	0x00000000


	//----- nvinfo : EIATTR_MIN_STACK_SIZE
	.align		4
.L_5:
        /*0024*/ 	.byte	0x04, 0x12
        /*0026*/ 	.short	(.L_7 - .L_6)
	.align		4
.L_6:
        /*0028*/ 	.word	index@(triton_poi_fused_cat_40)
        /*002c*/ 	.word	0x00000000
.L_7:


//--------------------- .nv.info.triton_poi_fused_cat_40 --------------------------
	.section	.nv.info.triton_poi_fused_cat_40,"",@"SHT_CUDA_INFO"
	.sectionflags	@""
	.align	4


	//----- nvinfo : EIATTR_CUDA_API_VERSION
	.align		4
        /*0000*/ 	.byte	0x04, 0x37
        /*0002*/ 	.short	(.L_9 - .L_8)
.L_8:
        /*0004*/ 	.word	0x0000007c


	//----- nvinfo : EIATTR_KPARAM_INFO
	.align		4
.L_9:
        /*0008*/ 	.byte	0x04, 0x17
        /*000a*/ 	.short	(.L_11 - .L_10)
.L_10:
        /*000c*/ 	.word	0x00000000
        /*0010*/ 	.short	0x0005
        /*0012*/ 	.short	0x0028
        /*0014*/ 	.byte	0x00, 0xf0, 0x11, 0x00


	//----- nvinfo : EIATTR_KPARAM_INFO
	.align		4
.L_11:
        /*0018*/ 	.byte	0x04, 0x17
        /*001a*/ 	.short	(.L_13 - .L_12)
.L_12:
        /*001c*/ 	.word	0x00000000
        /*0020*/ 	.short	0x0004
        /*0022*/ 	.short	0x0020
        /*0024*/ 	.byte	0x00, 0xf4, 0x21, 0x00


	//----- nvinfo : EIATTR_KPARAM_INFO
	.align		4
.L_13:
        /*0028*/ 	.byte	0x04, 0x17
        /*002a*/ 	.short	(.L_15 - .L_14)
.L_14:
        /*002c*/ 	.word	0x00000000
        /*0030*/ 	.short	0x0003
        /*0032*/ 	.short	0x0018
        /*0034*/ 	.byte	0x00, 0xf4, 0x21, 0x00


	//----- nvinfo : EIATTR_KPARAM_INFO
	.align		4
.L_15:
        /*0038*/ 	.byte	0x04, 0x17
        /*003a*/ 	.short	(.L_17 - .L_16)
.L_16:
        /*003c*/ 	.word	0x00000000
        /*0040*/ 	.short	0x0002
        /*0042*/ 	.short	0x0010
        /*0044*/ 	.byte	0x00, 0xf4, 0x21, 0x00


	//----- nvinfo : EIATTR_KPARAM_INFO
	.align		4
.L_17:
        /*0048*/ 	.byte	0x04, 0x17
        /*004a*/ 	.short	(.L_19 - .L_18)
.L_18:
        /*004c*/ 	.word	0x00000000
        /*0050*/ 	.short	0x0001
        /*0052*/ 	.short	0x0008
        /*0054*/ 	.byte	0x00, 0xf4, 0x21, 0x00


	//----- nvinfo : EIATTR_KPARAM_INFO
	.align		4
.L_19:
        /*0058*/ 	.byte	0x04, 0x17
        /*005a*/ 	.short	(.L_21 - .L_20)
.L_20:
        /*005c*/ 	.word	0x00000000
        /*0060*/ 	.short	0x0000
        /*0062*/ 	.short	0x0000
        /*0064*/ 	.byte	0x00, 0xf4, 0x21, 0x00


	//----- nvinfo : EIATTR_SPARSE_MMA_MASK
	.align		4
.L_21:
        /*0068*/ 	.byte	0x03, 0x50
        /*006a*/ 	.short	0x0000


	//----- nvinfo : EIATTR_MAXREG_COUNT
	.align		4
        /*006c*/ 	.byte	0x03, 0x1b
        /*006e*/ 	.short	0x00ff


	//----- nvinfo : EIATTR_EXIT_INSTR_OFFSETS
	.align		4
        /*0070*/ 	.byte	0x04, 0x1c
        /*0072*/ 	.short	(.L_23 - .L_22)


	//   ....[0]....
.L_22:
        /*0074*/ 	.word	0x00000200


	//   ....[1]....
        /*0078*/ 	.word	0x00000220


	//----- nvinfo : EIATTR_REQNTID
	.align		4
.L_23:
        /*007c*/ 	.byte	0x04, 0x10
        /*007e*/ 	.short	(.L_25 - .L_24)
.L_24:
        /*0080*/ 	.word	0x00000080
        /*0084*/ 	.word	0x00000001
        /*0088*/ 	.word	0x00000001


	//----- nvinfo : EIATTR_CBANK_PARAM_SIZE
	.align		4
.L_25:
        /*008c*/ 	.byte	0x03, 0x19
        /*008e*/ 	.short	0x002c


	//----- nvinfo : EIATTR_PARAM_CBANK
	.align		4
        /*0090*/ 	.byte	0x04, 0x0a
        /*0092*/ 	.short	(.L_27 - .L_26)
	.align		4
.L_26:
        /*0094*/ 	.word	index@(.nv.constant0.triton_poi_fused_cat_40)
        /*0098*/ 	.short	0x0210
        /*009a*/ 	.short	0x002c


	//----- nvinfo : EIATTR_SW_WAR
	.align		4
.L_27:
        /*009c*/ 	.byte	0x04, 0x36
        /*009e*/ 	.short	(.L_29 - .L_28)
.L_28:
        /*00a0*/ 	.word	0x00000008
.L_29:


//--------------------- .nv.callgraph             --------------------------
	.section	.nv.callgraph,"",@"SHT_CUDA_CALLGRAPH"
	.align	4
	.sectionentsize	8
	.align		4
        /*0000*/ 	.word	0x00000000
	.align		4
        /*0004*/ 	.word	0xffffffff
	.align		4
        /*0008*/ 	.word	0x00000000
	.align		4
        /*000c*/ 	.word	0xfffffffe
	.align		4
        /*0010*/ 	.word	0x00000000
	.align		4
        /*0014*/ 	.word	0xfffffffd
	.align		4
        /*0018*/ 	.word	0x00000000
	.align		4
        /*001c*/ 	.word	0xfffffffc


//--------------------- .text.triton_poi_fused_cat_40 --------------------------
	.section	.text.triton_poi_fused_cat_40,"ax",@progbits
	.align	128
        .global         triton_poi_fused_cat_40
        .type           triton_poi_fused_cat_40,@function
        .size           triton_poi_fused_cat_40,(.L_x_1 - triton_poi_fused_cat_40)
        .other          triton_poi_fused_cat_40,@"STO_CUDA_ENTRY STV_DEFAULT"
triton_poi_fused_cat_40:
.text.triton_poi_fused_cat_40:
[----:B------:R-:W0:Y:S01]  /*0000*/  LDC R1, c[0x0][0x28] ;  /* 0x00000a00ff017b82 */ /* 0x000e220000000800 */
[----:B------:R-:W1:Y:S07]  /*0010*/  S2R R0, SR_TID.X ;  /* 0x0000000000007919 */ /* 0x000e6e0000002100 */
[----:B------:R-:W2:Y:S01]  /*0020*/  LDC.64 R8, c[0x0][0x210] ;  /* 0x00008400ff087b82 */ /* 0x000ea20000000a00 */
[----:B------:R-:W-:Y:S01]  /*0030*/  CS2R R2, SRZ ;  /* 0x0000000000027805 */ /* 0x000fe2000001ff00 */
[----:B------:R-:W-:Y:S01]  /*0040*/  ULDC.64 UR4, c[0x0][0x208] ;  /* 0x0000820000047ab9 */ /* 0x000fe20000000a00 */
[----:B------:R-:W3:Y:S05]  /*0050*/  S2R R7, SR_CTAID.X ;  /* 0x0000000000077919 */ /* 0x000eea0000002500 */
[----:B------:R-:W4:Y:S08]  /*0060*/  LDC.64 R10, c[0x0][0x218] ;  /* 0x00008600ff0a7b82 */ /* 0x000f300000000a00 */
[----:B------:R-:W5:Y:S08]  /*0070*/  LDC.64 R12, c[0x0][0x220] ;  /* 0x00008800ff0c7b82 */ /* 0x000f700000000a00 */
[----:B------:R-:W4:Y:S01]  /*0080*/  LDC.64 R4, c[0x0][0x228] ;  /* 0x00008a00ff047b82 */ /* 0x000f220000000a00 */
[----:B-1----:R-:W-:-:S05]  /*0090*/  IMAD.SHL.U32 R0, R0, 0x2, RZ ;  /* 0x0000000200007824 */ /* 0x002fca00078e00ff */
[----:B------:R-:W-:-:S05]  /*00a0*/  LOP3.LUT R0, R0, 0xfe, RZ, 0xc0, !PT ;  /* 0x000000fe00007812 */ /* 0x000fca00078ec0ff */
[----:B---3--:R-:W-:-:S04]  /*00b0*/  IMAD R7, R7, 0x100, R0 ;  /* 0x0000010007077824 */ /* 0x008fc800078e0200 */
[C---:B--2---:R-:W-:Y:S01]  /*00c0*/  IMAD.WIDE R8, R7.reuse, 0x4, R8 ;  /* 0x0000000407087825 */ /* 0x044fe200078e0208 */
[----:B------:R-:W-:-:S13]  /*00d0*/  ISETP.GE.AND P0, PT, R7, 0x800, PT ;  /* 0x000008000700780c */ /* 0x000fda0003f06270 */
[----:B------:R4:W2:Y:S01]  /*00e0*/  @!P0 LDG.E.64 R2, desc[UR4][R8.64] ;  /* 0x0000000408028981 */ /* 0x0008a2000c1e1b00 */
[----:B------:R-:W-:-:S04]  /*00f0*/  SHF.R.S32.HI R0, RZ, 0x1f, R7 ;  /* 0x0000001fff007819 */ /* 0x000fc80000011407 */
[----:B------:R-:W-:-:S04]  /*0100*/  LEA.HI R0, R0, R7, RZ, 0x9 ;  /* 0x0000000700007211 */ /* 0x000fc800078f48ff */
[----:B------:R-:W-:Y:S02]  /*0110*/  LOP3.LUT R14, R0, 0xfffffe00, RZ, 0xc0, !PT ;  /* 0xfffffe00000e7812 */ /* 0x000fe400078ec0ff */
[----:B------:R-:W-:Y:S02]  /*0120*/  SHF.R.S32.HI R0, RZ, 0x9, R0 ;  /* 0x00000009ff007819 */ /* 0x000fe40000011400 */
[----:B------:R-:W-:Y:S02]  /*0130*/  IADD3 R15, R7, -R14, RZ ;  /* 0x8000000e070f7210 */ /* 0x000fe40007ffe0ff */
[----:B------:R-:W1:Y:S03]  /*0140*/  LDC.64 R6, c[0x0][0x230] ;  /* 0x00008c00ff067b82 */ /* 0x000e660000000a00 */
[----:B------:R-:W-:-:S04]  /*0150*/  IMAD R15, R0, 0x2200, R15 ;  /* 0x00002200000f7824 */ /* 0x000fc800078e020f */
[----:B------:R-:W-:Y:S02]  /*0160*/  IMAD.IADD R17, R14, 0x1, R15 ;  /* 0x000000010e117824 */ /* 0x000fe400078e020f */
[----:B----4-:R-:W-:-:S03]  /*0170*/  IMAD.WIDE R8, R15, 0x4, R10 ;  /* 0x000000040f087825 */ /* 0x010fc600078e020a */
[----:B------:R-:W-:Y:S01]  /*0180*/  IADD3 R19, R14, R17, RZ ;  /* 0x000000110e137210 */ /* 0x000fe20007ffe0ff */
[----:B-----5:R-:W-:-:S04]  /*0190*/  IMAD.WIDE R10, R17, 0x4, R12 ;  /* 0x00000004110a7825 */ /* 0x020fc800078e020c */
[----:B0-----:R-:W-:Y:S01]  /*01a0*/  IMAD.WIDE R4, R19, 0x4, R4 ;  /* 0x0000000413047825 */ /* 0x001fe200078e0204 */
[----:B------:R-:W-:-:S05]  /*01b0*/  IADD3 R19, R14, R19, RZ ;  /* 0x000000130e137210 */ /* 0x000fca0007ffe0ff */
[----:B-1----:R-:W-:Y:S01]  /*01c0*/  IMAD.WIDE R6, R19, 0x4, R6 ;  /* 0x0000000413067825 */ /* 0x002fe200078e0206 */
[----:B--2---:R0:W-:Y:S04]  /*01d0*/  @!P0 STG.E.64 desc[UR4][R8.64], R2 ;  /* 0x0000000208008986 */ /* 0x0041e8000c101b04 */
[----:B------:R0:W-:Y:S04]  /*01e0*/  @!P0 STG.E.64 desc[UR4][R10.64], R2 ;  /* 0x000000020a008986 */ /* 0x0001e8000c101b04 */
[----:B------:R0:W-:Y:S02]  /*01f0*/  @!P0 STG.E.64 desc[UR4][R4.64], R2 ;  /* 0x0000000204008986 */ /* 0x0001e4000c101b04 */
[----:B0-----:R-:W-:Y:S05]  /*0200*/  @P0 EXIT ;  /* 0x000000000000094d */ /* 0x001fea0003800000 */
[----:B------:R-:W-:Y:S01]  /*0210*/  STG.E.64 desc[UR4][R6.64], R2 ;  /* 0x0000000206007986 */ /* 0x000fe2000c101b04 */
[----:B------:R-:W-:Y:S05]  /*0220*/  EXIT ;  /* 0x000000000000794d */ /* 0x000fea0003800000 */
.L_x_0:
[----:B------:R-:W-:-:S00]  /*0230*/  BRA `(.L_x_0) ;  /* 0xfffffffc00fc7947 */ /* 0x000fc0000383ffff */
[----:B------:R-:W-:-:S00]  /*0240*/  NOP ;  /* 0x0000000000007918 */ /* 0x000fc00000000000 */
        /* <DEDUP_REMOVED lines=11> */
.L_x_1:


//--------------------- .nv.constant0.triton_poi_fused_cat_40 --------------------------
	.section	.nv.constant0.triton_poi_fused_cat_40,"a",@progbits
	.sectionflags	@""
	.align	4
.nv.constant0.triton_poi_fused_cat_40:
	.zero		572
